//
// Generated by NVIDIA NVVM Compiler
//
// Compiler Build ID: CL-36424714
// Cuda compilation tools, release 13.0, V13.0.88
// Based on NVVM 20.0.0
//

.version 9.0
.target sm_100
.address_size 64

	// .globl	_Z13compareKernelPiS_S_

.visible .entry _Z13compareKernelPiS_S_(
	.param .u64 .ptr .align 1 _Z13compareKernelPiS_S__param_0,
	.param .u64 .ptr .align 1 _Z13compareKernelPiS_S__param_1,
	.param .u64 .ptr .align 1 _Z13compareKernelPiS_S__param_2
)
{
	.reg .b32 	%r<9>;
	.reg .b64 	%rd<11>;

	ld.param.u64 	%rd1, [_Z13compareKernelPiS_S__param_0];
	ld.param.u64 	%rd2, [_Z13compareKernelPiS_S__param_1];
	ld.param.u64 	%rd3, [_Z13compareKernelPiS_S__param_2];
	cvta.to.global.u64 	%rd4, %rd3;
	cvta.to.global.u64 	%rd5, %rd2;
	cvta.to.global.u64 	%rd6, %rd1;
	mov.u32 	%r1, %ctaid.x;
	mov.u32 	%r2, %ntid.x;
	mov.u32 	%r3, %tid.x;
	mad.lo.s32 	%r4, %r1, %r2, %r3;
	mul.wide.s32 	%rd7, %r4, 4;
	add.s64 	%rd8, %rd6, %rd7;
	ld.global.u32 	%r5, [%rd8];
	add.s64 	%rd9, %rd5, %rd7;
	ld.global.u32 	%r6, [%rd9];
	sub.s32 	%r7, %r5, %r6;
	abs.s32 	%r8, %r7;
	add.s64 	%rd10, %rd4, %rd7;
	st.global.u32 	[%rd10], %r8;
	ret;

}


// ===== COMPILED SASS (sm_100) =====

	.target	sm_100

	.elftype	@"ET_EXEC"


//--------------------- .note.nv.tkinfo           --------------------------
	.section	.note.nv.tkinfo,"",@"SHT_NOTE"
	.sectionflags	@"SHF_NOTE_NV_TKINFO"
	.tkinfo
        /*0018*/ 	.word	0x00000002
        /*0030*/ 	.string	""
        /*0030*/ 	.string	"ptxas"
        /*0030*/ 	.string	"Cuda compilation tools, release 13.0, V13.0.88"
        /*0030*/ 	.string	"Build cuda_13.0.r13.0/compiler.36424714_0"
        /*0030*/ 	.string	"-arch sm_100 -m 64 "



//--------------------- .note.nv.cuinfo           --------------------------
	.section	.note.nv.cuinfo,"",@"SHT_NOTE"
	.sectionflags	@"SHF_NOTE_NV_CUINFO"
        /*0018*/ 	.short	0x0002
        /*001a*/ 	.short	0x0064
        /*001c*/ 	.short	0x0082
	.zero		2


//--------------------- .nv.info                  --------------------------
	.section	.nv.info,"",@"SHT_CUDA_INFO"
	.align	4


	//----- nvinfo : EIATTR_REGCOUNT
	.align		4
        /*0000*/ 	.byte	0x04, 0x2f
        /*0002*/ 	.short	(.L_1 - .L_0)
	.align		4
.L_0:
        /*0004*/ 	.word	index@(_Z13compareKernelPiS_S_)
        /*0008*/ 	.word	0x0000000c


	//----- nvinfo : EIATTR_FRAME_SIZE
	.align		4
.L_1:
        /*000c*/ 	.byte	0x04, 0x11
        /*000e*/ 	.short	(.L_3 - .L_2)
	.align		4
.L_2:
        /*0010*/ 	.word	index@(_Z13compareKernelPiS_S_)
        /*0014*/ 	.word	0x00000000


	//----- nvinfo : EIATTR_MIN_STACK_SIZE
	.align		4
.L_3:
        /*0018*/ 	.byte	0x04, 0x12
        /*001a*/ 	.short	(.L_5 - .L_4)
	.align		4
.L_4:
        /*001c*/ 	.word	index@(_Z13compareKernelPiS_S_)
        /*0020*/ 	.word	0x00000000
.L_5:


//--------------------- .nv.compat                --------------------------
	.section	.nv.compat,"",@"SHT_CUDA_COMPAT_INFO"
	.align	4
        /*0000*/ 	.byte	0x02, 0x09, 0x00, 0x00, 0x02, 0x02, 0x01, 0x00, 0x02, 0x05, 0x05, 0x00, 0x03, 0x07, 0x01, 0x01
        /*0010*/ 	.byte	0x02, 0x03, 0x00, 0x00, 0x02, 0x06, 0x01, 0x00, 0x04, 0x0b, 0x08, 0x00, 0x09, 0x00, 0x00, 0x00
        /*0020*/ 	.byte	0x00, 0x00, 0x00, 0x00


//--------------------- .nv.info._Z13compareKernelPiS_S_ --------------------------
	.section	.nv.info._Z13compareKernelPiS_S_,"",@"SHT_CUDA_INFO"
	.sectionflags	@""
	.align	4


	//----- nvinfo : EIATTR_CUDA_API_VERSION
	.align		4
        /*0000*/ 	.byte	0x04, 0x37
        /*0002*/ 	.short	(.L_7 - .L_6)
.L_6:
        /*0004*/ 	.word	0x00000082


	//----- nvinfo : EIATTR_KPARAM_INFO
	.align		4
.L_7:
        /*0008*/ 	.byte	0x04, 0x17
        /*000a*/ 	.short	(.L_9 - .L_8)
.L_8:
        /*000c*/ 	.word	0x00000000
        /*0010*/ 	.short	0x0002
        /*0012*/ 	.short	0x0010
        /*0014*/ 	.byte	0x00, 0xf5, 0x21, 0x00


	//----- nvinfo : EIATTR_KPARAM_INFO
	.align		4
.L_9:
        /*0018*/ 	.byte	0x04, 0x17
        /*001a*/ 	.short	(.L_11 - .L_10)
.L_10:
        /*001c*/ 	.word	0x00000000
        /*0020*/ 	.short	0x0001
        /*0022*/ 	.short	0x0008
        /*0024*/ 	.byte	0x00, 0xf5, 0x21, 0x00


	//----- nvinfo : EIATTR_KPARAM_INFO
	.align		4
.L_11:
        /*0028*/ 	.byte	0x04, 0x17
        /*002a*/ 	.short	(.L_13 - .L_12)
.L_12:
        /*002c*/ 	.word	0x00000000
        /*0030*/ 	.short	0x0000
        /*0032*/ 	.short	0x0000
        /*0034*/ 	.byte	0x00, 0xf5, 0x21, 0x00


	//----- nvinfo : EIATTR_SPARSE_MMA_MASK
	.align		4
.L_13:
        /*0038*/ 	.byte	0x03, 0x50
        /*003a*/ 	.short	0x0000


	//----- nvinfo : EIATTR_MAXREG_COUNT
	.align		4
        /*003c*/ 	.byte	0x03, 0x1b
        /*003e*/ 	.short	0x00ff


	//----- nvinfo : EIATTR_MERCURY_ISA_VERSION
	.align		4
        /*0040*/ 	.byte	0x03, 0x5f
        /*0042*/ 	.short	0x0101


	//----- nvinfo : EIATTR_VRC_CTA_INIT_COUNT
	.align		4
        /*0044*/ 	.byte	0x02, 0x4a
	.zero		1
	.zero		1


	//----- nvinfo : EIATTR_EXIT_INSTR_OFFSETS
	.align		4
        /*0048*/ 	.byte	0x04, 0x1c
        /*004a*/ 	.short	(.L_15 - .L_14)


	//   ....[0]....
.L_14:
        /*004c*/ 	.word	0x00000120


	//----- nvinfo : EIATTR_CBANK_PARAM_SIZE
	.align		4
.L_15:
        /*0050*/ 	.byte	0x03, 0x19
        /*0052*/ 	.short	0x0018


	//----- nvinfo : EIATTR_PARAM_CBANK
	.align		4
        /*0054*/ 	.byte	0x04, 0x0a
        /*0056*/ 	.short	(.L_17 - .L_16)
	.align		4
.L_16:
        /*0058*/ 	.word	index@(.nv.constant0._Z13compareKernelPiS_S_)
        /*005c*/ 	.short	0x0380
        /*005e*/ 	.short	0x0018


	//----- nvinfo : EIATTR_SW_WAR
	.align		4
.L_17:
        /*0060*/ 	.byte	0x04, 0x36
        /*0062*/ 	.short	(.L_19 - .L_18)
.L_18:
        /*0064*/ 	.word	0x00000008
.L_19:


//--------------------- .nv.callgraph             --------------------------
	.section	.nv.callgraph,"",@"SHT_CUDA_CALLGRAPH"
	.align	4
	.sectionentsize	8
	.align		4
        /*0000*/ 	.word	0x00000000
	.align		4
        /*0004*/ 	.word	0xffffffff
	.align		4
        /*0008*/ 	.word	0x00000000
	.align		4
        /*000c*/ 	.word	0xfffffffe
	.align		4
        /*0010*/ 	.word	0x00000000
	.align		4
        /*0014*/ 	.word	0xfffffffd
	.align		4
        /*0018*/ 	.word	0x00000000
	.align		4
        /*001c*/ 	.word	0xfffffffc


//--------------------- .text._Z13compareKernelPiS_S_ --------------------------
	.section	.text._Z13compareKernelPiS_S_,"ax",@progbits
	.align	128
        .global         _Z13compareKernelPiS_S_
        .type           _Z13compareKernelPiS_S_,@function
        .size           _Z13compareKernelPiS_S_,(.L_x_1 - _Z13compareKernelPiS_S_)
        .other          _Z13compareKernelPiS_S_,@"STO_CUDA_ENTRY STV_DEFAULT"
_Z13compareKernelPiS_S_:
.text._Z13compareKernelPiS_S_:
[----:B------:R-:W-:Y:S01]  /*0000*/  LDC R1, c[0x0][0x37c] ;  /* 0x0000df00ff017b82 */ /* 0x000fe20000000800 */
[----:B------:R-:W0:Y:S07]  /*0010*/  S2R R0, SR_TID.X ;  /* 0x0000000000007919 */ /* 0x000e2e0000002100 */
[----:B------:R-:W0:Y:S01]  /*0020*/  S2UR UR6, SR_CTAID.X ;  /* 0x00000000000679c3 */ /* 0x000e220000002500 */
[----:B------:R-:W1:Y:S07]  /*0030*/  LDCU.64 UR4, c[0x0][0x358] ;  /* 0x00006b00ff0477ac */ /* 0x000e6e0008000a00 */
[----:B------:R-:W0:Y:S08]  /*0040*/  LDC R9, c[0x0][0x360] ;  /* 0x0000d800ff097b82 */ /* 0x000e300000000800 */
[----:B------:R-:W2:Y:S08]  /*0050*/  LDC.64 R2, c[0x0][0x380] ;  /* 0x0000e000ff027b82 */ /* 0x000eb00000000a00 */
[----:B------:R-:W3:Y:S01]  /*0060*/  LDC.64 R4, c[0x0][0x388] ;  /* 0x0000e200ff047b82 */ /* 0x000ee20000000a00 */
[----:B0-----:R-:W-:-:S07]  /*0070*/  IMAD R9, R9, UR6, R0 ;  /* 0x0000000609097c24 */ /* 0x001fce000f8e0200 */
[----:B------:R-:W0:Y:S01]  /*0080*/  LDC.64 R6, c[0x0][0x390] ;  /* 0x0000e400ff067b82 */ /* 0x000e220000000a00 */
[----:B--2---:R-:W-:-:S06]  /*0090*/  IMAD.WIDE R2, R9, 0x4, R2 ;  /* 0x0000000409027825 */ /* 0x004fcc00078e0202 */
[----:B-1----:R-:W2:Y:S01]  /*00a0*/  LDG.E R2, desc[UR4][R2.64] ;  /* 0x0000000402027981 */ /* 0x002ea2000c1e1900 */
[----:B---3--:R-:W-:-:S06]  /*00b0*/  IMAD.WIDE R4, R9, 0x4, R4 ;  /* 0x0000000409047825 */ /* 0x008fcc00078e0204 */
[----:B------:R-:W2:Y:S01]  /*00c0*/  LDG.E R5, desc[UR4][R4.64] ;  /* 0x0000000404057981 */ /* 0x000ea2000c1e1900 */
[----:B0-----:R-:W-:Y:S01]  /*00d0*/  IMAD.WIDE R6, R9, 0x4, R6 ;  /* 0x0000000409067825 */ /* 0x001fe200078e0206 */
[----:B--2---:R-:W-:-:S04]  /*00e0*/  IADD3 R0, PT, PT, R2, -R5, RZ ;  /* 0x8000000502007210 */ /* 0x004fc80007ffe0ff */
[----:B------:R-:W-:-:S04]  /*00f0*/  IABS R0, R0 ;  /* 0x0000000000007213 */ /* 0x000fc80000000000 */
[----:B------:R-:W-:-:S05]  /*0100*/  MOV R9, R0 ;  /* 0x0000000000097202 */ /* 0x000fca0000000f00 */
[----:B------:R-:W-:Y:S01]  /*0110*/  STG.E desc[UR4][R6.64], R9 ;  /* 0x0000000906007986 */ /* 0x000fe2000c101904 */
[----:B------:R-:W-:Y:S05]  /*0120*/  EXIT ;  /* 0x000000000000794d */ /* 0x000fea0003800000 */
.L_x_0:
[----:B------:R-:W-:-:S00]  /*0130*/  BRA `(.L_x_0) ;  /* 0xfffffffc00fc7947 */ /* 0x000fc0000383ffff */
[----:B------:R-:W-:-:S00]  /*0140*/  NOP ;  /* 0x0000000000007918 */ /* 0x000fc00000000000 */
        /* <DEDUP_REMOVED lines=11> */
.L_x_1:


//--------------------- .nv.shared.reserved.0     --------------------------
	.section	.nv.shared.reserved.0,"aw",@nobits
	.weak		__nv_reservedSMEM_offset_0_alias
	.size		__nv_reservedSMEM_offset_0_alias, 0, 64
	.other		__nv_reservedSMEM_offset_0_alias,@"STO_CUDA_RESERVED_SHARED STV_DEFAULT"
__nv_reservedSMEM_offset_0_alias:
	.zero		0
	.zero		64


//--------------------- .nv.constant0._Z13compareKernelPiS_S_ --------------------------
	.section	.nv.constant0._Z13compareKernelPiS_S_,"a",@progbits
	.sectionflags	@""
	.align	4
.nv.constant0._Z13compareKernelPiS_S_:
	.zero		920


//--------------------- SYMBOLS --------------------------

	.type		.nv.reservedSmem.offset0,@object
	.size		.nv.reservedSmem.offset0,0x4
